	.headerflags	@"EF_CUDA_TEXMODE_UNIFIED EF_CUDA_64BIT_ADDRESS EF_CUDA_ACCELERATORS EF_CUDA_SM90 EF_CUDA_VIRTUAL_SM(EF_CUDA_SM90)"
	.elftype	@"ET_EXEC"


//--------------------- .nv.info                  --------------------------
	.section	.nv.info,"",@"SHT_CUDA_INFO"
	.align	4


	//----- nvinfo : EIATTR_REGCOUNT
	.align		4
        /*0000*/ 	.byte	0x04, 0x2f
        /*0002*/ 	.short	(.L_1 - .L_0)
	.align		4
.L_0:
        /*0004*/ 	.word	index@(triton_poi_fused_max_pool2d_with_indices_62)
        /*0008*/ 	.word	0x00000016


	//----- nvinfo : EIATTR_MIN_STACK_SIZE
	.align		4
.L_1:
        /*000c*/ 	.byte	0x04, 0x12
        /*000e*/ 	.short	(.L_3 - .L_2)
	.align		4
.L_2:
        /*0010*/ 	.word	index@(triton_poi_fused_max_pool2d_with_indices_62)
        /*0014*/ 	.word	0x00000000


	//----- nvinfo : EIATTR_FRAME_SIZE
	.align		4
.L_3:
        /*0018*/ 	.byte	0x04, 0x11
        /*001a*/ 	.short	(.L_5 - .L_4)
	.align		4
.L_4:
        /*001c*/ 	.word	index@(triton_poi_fused_max_pool2d_with_indices_62)
        /*0020*/ 	.word	0x00000000


	//----- nvinfo : EIATTR_MIN_STACK_SIZE
	.align		4
.L_5:
        /*0024*/ 	.byte	0x04, 0x12
        /*0026*/ 	.short	(.L_7 - .L_6)
	.align		4
.L_6:
        /*0028*/ 	.word	index@(triton_poi_fused_max_pool2d_with_indices_62)
        /*002c*/ 	.word	0x00000000
.L_7:


//--------------------- .nv.info.triton_poi_fused_max_pool2d_with_indices_62 --------------------------
	.section	.nv.info.triton_poi_fused_max_pool2d_with_indices_62,"",@"SHT_CUDA_INFO"
	.sectionflags	@""
	.align	4


	//----- nvinfo : EIATTR_CUDA_API_VERSION
	.align		4
        /*0000*/ 	.byte	0x04, 0x37
        /*0002*/ 	.short	(.L_9 - .L_8)
.L_8:
        /*0004*/ 	.word	0x0000007c


	//----- nvinfo : EIATTR_KPARAM_INFO
	.align		4
.L_9:
        /*0008*/ 	.byte	0x04, 0x17
        /*000a*/ 	.short	(.L_11 - .L_10)
.L_10:
        /*000c*/ 	.word	0x00000000
        /*0010*/ 	.short	0x0003
        /*0012*/ 	.short	0x0018
        /*0014*/ 	.byte	0x00, 0xf0, 0x11, 0x00


	//----- nvinfo : EIATTR_KPARAM_INFO
	.align		4
.L_11:
        /*0018*/ 	.byte	0x04, 0x17
        /*001a*/ 	.short	(.L_13 - .L_12)
.L_12:
        /*001c*/ 	.word	0x00000000
        /*0020*/ 	.short	0x0002
        /*0022*/ 	.short	0x0010
        /*0024*/ 	.byte	0x00, 0xf4, 0x21, 0x00


	//----- nvinfo : EIATTR_KPARAM_INFO
	.align		4
.L_13:
        /*0028*/ 	.byte	0x04, 0x17
        /*002a*/ 	.short	(.L_15 - .L_14)
.L_14:
        /*002c*/ 	.word	0x00000000
        /*0030*/ 	.short	0x0001
        /*0032*/ 	.short	0x0008
        /*0034*/ 	.byte	0x00, 0xf4, 0x21, 0x00


	//----- nvinfo : EIATTR_KPARAM_INFO
	.align		4
.L_15:
        /*0038*/ 	.byte	0x04, 0x17
        /*003a*/ 	.short	(.L_17 - .L_16)
.L_16:
        /*003c*/ 	.word	0x00000000
        /*0040*/ 	.short	0x0000
        /*0042*/ 	.short	0x0000
        /*0044*/ 	.byte	0x00, 0xf4, 0x21, 0x00


	//----- nvinfo : EIATTR_SPARSE_MMA_MASK
	.align		4
.L_17:
        /*0048*/ 	.byte	0x03, 0x50
        /*004a*/ 	.short	0x0000


	//----- nvinfo : EIATTR_MAXREG_COUNT
	.align		4
        /*004c*/ 	.byte	0x03, 0x1b
        /*004e*/ 	.short	0x00ff


	//----- nvinfo : EIATTR_EXIT_INSTR_OFFSETS
	.align		4
        /*0050*/ 	.byte	0x04, 0x1c
        /*0052*/ 	.short	(.L_19 - .L_18)


	//   ....[0]....
.L_18:
        /*0054*/ 	.word	0x00000480


	//----- nvinfo : EIATTR_REQNTID
	.align		4
.L_19:
        /*0058*/ 	.byte	0x04, 0x10
        /*005a*/ 	.short	(.L_21 - .L_20)
.L_20:
        /*005c*/ 	.word	0x00000080
        /*0060*/ 	.word	0x00000001
        /*0064*/ 	.word	0x00000001


	//----- nvinfo : EIATTR_CBANK_PARAM_SIZE
	.align		4
.L_21:
        /*0068*/ 	.byte	0x03, 0x19
        /*006a*/ 	.short	0x001c


	//----- nvinfo : EIATTR_PARAM_CBANK
	.align		4
        /*006c*/ 	.byte	0x04, 0x0a
        /*006e*/ 	.short	(.L_23 - .L_22)
	.align		4
.L_22:
        /*0070*/ 	.word	index@(.nv.constant0.triton_poi_fused_max_pool2d_with_indices_62)
        /*0074*/ 	.short	0x0210
        /*0076*/ 	.short	0x001c


	//----- nvinfo : EIATTR_SW_WAR
	.align		4
.L_23:
        /*0078*/ 	.byte	0x04, 0x36
        /*007a*/ 	.short	(.L_25 - .L_24)
.L_24:
        /*007c*/ 	.word	0x00000008
.L_25:


//--------------------- .nv.callgraph             --------------------------
	.section	.nv.callgraph,"",@"SHT_CUDA_CALLGRAPH"
	.align	4
	.sectionentsize	8
	.align		4
        /*0000*/ 	.word	0x00000000
	.align		4
        /*0004*/ 	.word	0xffffffff
	.align		4
        /*0008*/ 	.word	0x00000000
	.align		4
        /*000c*/ 	.word	0xfffffffe
	.align		4
        /*0010*/ 	.word	0x00000000
	.align		4
        /*0014*/ 	.word	0xfffffffd
	.align		4
        /*0018*/ 	.word	0x00000000
	.align		4
        /*001c*/ 	.word	0xfffffffc


//--------------------- .text.triton_poi_fused_max_pool2d_with_indices_62 --------------------------
	.section	.text.triton_poi_fused_max_pool2d_with_indices_62,"ax",@progbits
	.align	128
        .global         triton_poi_fused_max_pool2d_with_indices_62
        .type           triton_poi_fused_max_pool2d_with_indices_62,@function
        .size           triton_poi_fused_max_pool2d_with_indices_62,(.L_x_1 - triton_poi_fused_max_pool2d_with_indices_62)
        .other          triton_poi_fused_max_pool2d_with_indices_62,@"STO_CUDA_ENTRY STV_DEFAULT"
triton_poi_fused_max_pool2d_with_indices_62:
.text.triton_poi_fused_max_pool2d_with_indices_62:
[----:B------:R-:W-:Y:S01]  /*0000*/  LDC R1, c[0x0][0x28] ;  /* 0x00000a00ff017b82 */ /* 0x000fe20000000800 */
[----:B------:R-:W1:Y:S07]  /*0010*/  S2R R0, SR_TID.X ;  /* 0x0000000000007919 */ /* 0x000e6e0000002100 */
[----:B------:R-:W2:Y:S01]  /*0020*/  LDC.64 R2, c[0x0][0x210] ;  /* 0x00008400ff027b82 */ /* 0x000ea20000000a00 */
[----:B------:R-:W-:Y:S01]  /*0030*/  ULDC.64 UR4, c[0x0][0x208] ;  /* 0x0000820000047ab9 */ /* 0x000fe20000000a00 */
[----:B------:R-:W-:Y:S01]  /*0040*/  ULDC.64 UR6, c[0x0][0x220] ;  /* 0x0000880000067ab9 */ /* 0x000fe20000000a00 */
[----:B------:R-:W3:Y:S01]  /*0050*/  S2R R7, SR_CTAID.X ;  /* 0x0000000000077919 */ /* 0x000ee20000002500 */
[----:B-1----:R-:W-:Y:S01]  /*0060*/  IMAD.SHL.U32 R0, R0, 0x2, RZ ;  /* 0x0000000200007824 */ /* 0x002fe200078e00ff */
[----:B---3--:R-:W-:-:S04]  /*0070*/  SHF.R.S32.HI R9, RZ, 0x17, R7 ;  /* 0x00000017ff097819 */ /* 0x008fc80000011407 */
[----:B------:R-:W-:Y:S02]  /*0080*/  LOP3.LUT R0, R0, 0xfe, RZ, 0xc0, !PT ;  /* 0x000000fe00007812 */ /* 0x000fe400078ec0ff */
[----:B------:R-:W-:-:S03]  /*0090*/  SGXT R9, R9, 0x1 ;  /* 0x000000010909781a */ /* 0x000fc60000000200 */
[----:B------:R-:W-:-:S04]  /*00a0*/  IMAD R0, R7, 0x100, R0 ;  /* 0x0000010007007824 */ /* 0x000fc800078e0200 */
[----:B------:R-:W-:Y:S01]  /*00b0*/  VIADD R4, R0, 0x1 ;  /* 0x0000000100047836 */ /* 0x000fe20000000000 */
[----:B------:R-:W-:-:S04]  /*00c0*/  SHF.R.S32.HI R5, RZ, 0x1f, R0 ;  /* 0x0000001fff057819 */ /* 0x000fc80000011400 */
[----:B------:R-:W-:Y:S02]  /*00d0*/  LEA.HI R5, R5, R0, RZ, 0x2 ;  /* 0x0000000005057211 */ /* 0x000fe400078f10ff */
[----:B------:R-:W-:Y:S02]  /*00e0*/  LEA.HI R9, R9, R4, RZ, 0x2 ;  /* 0x0000000409097211 */ /* 0x000fe400078f10ff */
[C---:B------:R-:W-:Y:S01]  /*00f0*/  LOP3.LUT R7, R5.reuse, 0x7ffffffc, RZ, 0xc0, !PT ;  /* 0x7ffffffc05077812 */ /* 0x040fe200078ec0ff */
[----:B------:R-:W-:Y:S01]  /*0100*/  IMAD.SHL.U32 R5, R5, 0x4, RZ ;  /* 0x0000000405057824 */ /* 0x000fe200078e00ff */
[----:B------:R-:W-:-:S03]  /*0110*/  LOP3.LUT R9, R9, 0x7ffffffc, RZ, 0xc0, !PT ;  /* 0x7ffffffc09097812 */ /* 0x000fc600078ec0ff */
[----:B------:R-:W-:Y:S01]  /*0120*/  IMAD.IADD R7, R0, 0x1, -R7 ;  /* 0x0000000100077824 */ /* 0x000fe200078e0a07 */
[----:B------:R-:W-:Y:S01]  /*0130*/  LOP3.LUT R5, R5, 0xfffffff0, RZ, 0xc0, !PT ;  /* 0xfffffff005057812 */ /* 0x000fe200078ec0ff */
[----:B------:R-:W-:-:S04]  /*0140*/  IMAD.IADD R4, R4, 0x1, -R9 ;  /* 0x0000000104047824 */ /* 0x000fc800078e0a09 */
[--C-:B------:R-:W-:Y:S02]  /*0150*/  IMAD R15, R7, 0x2, R5.reuse ;  /* 0x00000002070f7824 */ /* 0x100fe400078e0205 */
[----:B------:R-:W-:Y:S02]  /*0160*/  IMAD R17, R4, 0x2, R5 ;  /* 0x0000000204117824 */ /* 0x000fe400078e0205 */
[----:B--2---:R-:W-:-:S04]  /*0170*/  IMAD.WIDE R8, R15, 0x4, R2 ;  /* 0x000000040f087825 */ /* 0x004fc800078e0202 */
[----:B------:R-:W-:Y:S01]  /*0180*/  VIADD R13, R15, 0x8 ;  /* 0x000000080f0d7836 */ /* 0x000fe20000000000 */
[----:B------:R-:W2:Y:S01]  /*0190*/  LDG.E.EL R4, desc[UR4][R8.64] ;  /* 0x0000000408047981 */ /* 0x000ea2000c2e1900 */
[----:B------:R-:W-:-:S03]  /*01a0*/  IMAD.WIDE R10, R17, 0x4, R2 ;  /* 0x00000004110a7825 */ /* 0x000fc600078e0202 */
[----:B------:R1:W2:Y:S01]  /*01b0*/  LDG.E.EL R18, desc[UR4][R8.64+0x4] ;  /* 0x0000040408127981 */ /* 0x0002a2000c2e1900 */
[----:B------:R-:W-:-:S03]  /*01c0*/  IMAD.WIDE R12, R13, 0x4, R2 ;  /* 0x000000040d0c7825 */ /* 0x000fc600078e0202 */
[----:B------:R-:W3:Y:S01]  /*01d0*/  LDG.E.EL R16, desc[UR4][R10.64] ;  /* 0x000000040a107981 */ /* 0x000ee2000c2e1900 */
[----:B------:R-:W-:-:S03]  /*01e0*/  VIADD R7, R17, 0x8 ;  /* 0x0000000811077836 */ /* 0x000fc60000000000 */
[----:B------:R-:W3:Y:S01]  /*01f0*/  LDG.E.EL R19, desc[UR4][R10.64+0x4] ;  /* 0x000004040a137981 */ /* 0x000ee2000c2e1900 */
[----:B------:R-:W-:-:S03]  /*0200*/  IMAD.WIDE R6, R7, 0x4, R2 ;  /* 0x0000000407067825 */ /* 0x000fc600078e0202 */
[----:B------:R4:W5:Y:S01]  /*0210*/  LDG.E.EL R5, desc[UR4][R12.64] ;  /* 0x000000040c057981 */ /* 0x000962000c2e1900 */
[----:B------:R-:W-:-:S03]  /*0220*/  VIADD R15, R15, 0x9 ;  /* 0x000000090f0f7836 */ /* 0x000fc60000000000 */
[----:B------:R-:W5:Y:S01]  /*0230*/  LDG.E.EL R6, desc[UR4][R6.64] ;  /* 0x0000000406067981 */ /* 0x000f62000c2e1900 */
[----:B------:R-:W-:Y:S02]  /*0240*/  VIADD R17, R17, 0x9 ;  /* 0x0000000911117836 */ /* 0x000fe40000000000 */
[--C-:B-1----:R-:W-:Y:S01]  /*0250*/  IMAD.WIDE R8, R15, 0x4, R2.reuse ;  /* 0x000000040f087825 */ /* 0x102fe200078e0202 */
[----:B----4-:R-:W1:Y:S03]  /*0260*/  LDC.64 R12, c[0x0][0x218] ;  /* 0x00008600ff0c7b82 */ /* 0x010e660000000a00 */
[----:B------:R-:W-:Y:S02]  /*0270*/  IMAD.WIDE R14, R17, 0x4, R2 ;  /* 0x00000004110e7825 */ /* 0x000fe400078e0202 */
[----:B------:R1:W4:Y:S04]  /*0280*/  LDG.E.EL R2, desc[UR4][R8.64] ;  /* 0x0000000408027981 */ /* 0x000328000c2e1900 */
[----:B------:R-:W4:Y:S01]  /*0290*/  LDG.E.EL R3, desc[UR4][R14.64] ;  /* 0x000000040e037981 */ /* 0x000f22000c2e1900 */
[----:B-1----:R-:W-:Y:S01]  /*02a0*/  IMAD.WIDE R8, R0, 0x4, R12 ;  /* 0x0000000400087825 */ /* 0x002fe200078e020c */
[----:B--2---:R-:W-:-:S02]  /*02b0*/  FSETP.GT.AND P3, PT, R18, R4, PT ;  /* 0x000000041200720b */ /* 0x004fc40003f64000 */
[----:B------:R-:W-:Y:S02]  /*02c0*/  FSETP.NAN.AND P0, PT, R18, R18, PT ;  /* 0x000000121200720b */ /* 0x000fe40003f08000 */
[----:B---3--:R-:W-:Y:S02]  /*02d0*/  FSETP.GT.AND P2, PT, R19, R16, PT ;  /* 0x000000101300720b */ /* 0x008fe40003f44000 */
[----:B-----5:R-:W-:-:S07]  /*02e0*/  FSETP.NAN.AND P4, PT, R5, R5, PT ;  /* 0x000000050500720b */ /* 0x020fce0003f88000 */
[----:B------:R-:W-:Y:S02]  /*02f0*/  @!P3 SEL R18, R18, R4, P0 ;  /* 0x000000041212b207 */ /* 0x000fe40000000000 */
[----:B------:R-:W-:Y:S02]  /*0300*/  FSETP.NAN.AND P1, PT, R6, R6, PT ;  /* 0x000000060600720b */ /* 0x000fe40003f28000 */
[C---:B------:R-:W-:Y:S02]  /*0310*/  FSETP.NAN.AND P5, PT, R19.reuse, R19, PT ;  /* 0x000000131300720b */ /* 0x040fe40003fa8000 */
[----:B------:R-:W-:Y:S02]  /*0320*/  FSETP.GEU.AND P0, PT, R18, R5, PT ;  /* 0x000000051200720b */ /* 0x000fe40003f0e000 */
[----:B------:R-:W-:Y:S02]  /*0330*/  @!P2 SEL R19, R19, R16, P5 ;  /* 0x000000101313a207 */ /* 0x000fe40002800000 */
[----:B------:R-:W-:-:S02]  /*0340*/  @!P4 SEL R5, R5, R18, !P0 ;  /* 0x000000120505c207 */ /* 0x000fc40004000000 */
[----:B------:R-:W-:Y:S02]  /*0350*/  FSETP.GEU.AND P4, PT, R19, R6, PT ;  /* 0x000000061300720b */ /* 0x000fe40003f8e000 */
[----:B------:R-:W-:Y:S02]  /*0360*/  SEL R4, RZ, 0x1, !P3 ;  /* 0x00000001ff047807 */ /* 0x000fe40005800000 */
[----:B------:R-:W-:Y:S02]  /*0370*/  SEL R7, RZ, 0x1, !P2 ;  /* 0x00000001ff077807 */ /* 0x000fe40005000000 */
[----:B----4-:R-:W-:Y:S02]  /*0380*/  FSETP.NAN.AND P3, PT, R2, R2, PT ;  /* 0x000000020200720b */ /* 0x010fe40003f68000 */
[----:B------:R-:W-:Y:S02]  /*0390*/  FSETP.NAN.AND P2, PT, R3, R3, PT ;  /* 0x000000030300720b */ /* 0x000fe40003f48000 */
[----:B------:R-:W-:-:S02]  /*03a0*/  @!P1 SEL R6, R6, R19, !P4 ;  /* 0x0000001306069207 */ /* 0x000fc40006000000 */
[----:B------:R-:W-:Y:S02]  /*03b0*/  SEL R4, R4, 0x2, P0 ;  /* 0x0000000204047807 */ /* 0x000fe40000000000 */
[----:B------:R-:W-:Y:S02]  /*03c0*/  SEL R7, R7, 0x2, P4 ;  /* 0x0000000207077807 */ /* 0x000fe40002000000 */
[----:B------:R-:W-:Y:S02]  /*03d0*/  FSETP.GEU.AND P1, PT, R5, R2, PT ;  /* 0x000000020500720b */ /* 0x000fe40003f2e000 */
[----:B------:R-:W-:Y:S02]  /*03e0*/  FSETP.GEU.AND P0, PT, R6, R3, PT ;  /* 0x000000030600720b */ /* 0x000fe40003f0e000 */
[----:B------:R-:W-:Y:S02]  /*03f0*/  SEL R4, R4, 0x3, P1 ;  /* 0x0000000304047807 */ /* 0x000fe40000800000 */
[----:B------:R-:W-:-:S02]  /*0400*/  SEL R7, R7, 0x3, P0 ;  /* 0x0000000307077807 */ /* 0x000fc40000000000 */
[----:B------:R-:W-:Y:S02]  /*0410*/  IADD3 R10, P4, R0, UR6, RZ ;  /* 0x00000006000a7c10 */ /* 0x000fe4000ff9e0ff */
[----:B------:R-:W-:Y:S01]  /*0420*/  @!P3 SEL R2, R2, R5, !P1 ;  /* 0x000000050202b207 */ /* 0x000fe20004800000 */
[----:B------:R-:W-:Y:S01]  /*0430*/  IMAD R7, R7, 0x100, R4 ;  /* 0x0000010007077824 */ /* 0x000fe200078e0204 */
[----:B------:R-:W-:Y:S02]  /*0440*/  @!P2 SEL R3, R3, R6, !P0 ;  /* 0x000000060303a207 */ /* 0x000fe40004000000 */
[----:B------:R-:W-:-:S03]  /*0450*/  LEA.HI.X.SX32 R11, R0, UR7, 0x1, P4 ;  /* 0x00000007000b7c11 */ /* 0x000fc6000a0f0eff */
[----:B------:R-:W-:Y:S04]  /*0460*/  STG.E.64 desc[UR4][R8.64], R2 ;  /* 0x0000000208007986 */ /* 0x000fe8000c101b04 */
[----:B------:R-:W-:Y:S01]  /*0470*/  STG.E.U16 desc[UR4][R10.64], R7 ;  /* 0x000000070a007986 */ /* 0x000fe2000c101504 */
[----:B------:R-:W-:Y:S05]  /*0480*/  EXIT ;  /* 0x000000000000794d */ /* 0x000fea0003800000 */
.L_x_0:
[----:B------:R-:W-:-:S00]  /*0490*/  BRA `(.L_x_0) ;  /* 0xfffffffc00fc7947 */ /* 0x000fc0000383ffff */
[----:B------:R-:W-:-:S00]  /*04a0*/  NOP ;  /* 0x0000000000007918 */ /* 0x000fc00000000000 */
        /* <DEDUP_REMOVED lines=13> */
.L_x_1:


//--------------------- .nv.constant0.triton_poi_fused_max_pool2d_with_indices_62 --------------------------
	.section	.nv.constant0.triton_poi_fused_max_pool2d_with_indices_62,"a",@progbits
	.sectionflags	@""
	.align	4
.nv.constant0.triton_poi_fused_max_pool2d_with_indices_62:
	.zero		556
